	.headerflags	@"EF_CUDA_TEXMODE_UNIFIED EF_CUDA_64BIT_ADDRESS EF_CUDA_ACCELERATORS EF_CUDA_SM90 EF_CUDA_VIRTUAL_SM(EF_CUDA_SM90)"
	.elftype	@"ET_EXEC"


//--------------------- .nv.info                  --------------------------
	.section	.nv.info,"",@"SHT_CUDA_INFO"
	.align	4


	//----- nvinfo : EIATTR_REGCOUNT
	.align		4
        /*0000*/ 	.byte	0x04, 0x2f
        /*0002*/ 	.short	(.L_2 - .L_1)
	.align		4
.L_1:
        /*0004*/ 	.word	index@(triton_per_fused__native_batch_norm_legit_13)
        /*0008*/ 	.word	0x00000015


	//----- nvinfo : EIATTR_MIN_STACK_SIZE
	.align		4
.L_2:
        /*000c*/ 	.byte	0x04, 0x12
        /*000e*/ 	.short	(.L_4 - .L_3)
	.align		4
.L_3:
        /*0010*/ 	.word	index@(triton_per_fused__native_batch_norm_legit_13)
        /*0014*/ 	.word	0x00000000


	//----- nvinfo : EIATTR_FRAME_SIZE
	.align		4
.L_4:
        /*0018*/ 	.byte	0x04, 0x11
        /*001a*/ 	.short	(.L_6 - .L_5)
	.align		4
.L_5:
        /*001c*/ 	.word	index@(triton_per_fused__native_batch_norm_legit_13)
        /*0020*/ 	.word	0x00000000


	//----- nvinfo : EIATTR_MIN_STACK_SIZE
	.align		4
.L_6:
        /*0024*/ 	.byte	0x04, 0x12
        /*0026*/ 	.short	(.L_8 - .L_7)
	.align		4
.L_7:
        /*0028*/ 	.word	index@(triton_per_fused__native_batch_norm_legit_13)
        /*002c*/ 	.word	0x00000000
.L_8:


//--------------------- .nv.info.triton_per_fused__native_batch_norm_legit_13 --------------------------
	.section	.nv.info.triton_per_fused__native_batch_norm_legit_13,"",@"SHT_CUDA_INFO"
	.sectionflags	@""
	.align	4


	//----- nvinfo : EIATTR_CUDA_API_VERSION
	.align		4
        /*0000*/ 	.byte	0x04, 0x37
        /*0002*/ 	.short	(.L_10 - .L_9)
.L_9:
        /*0004*/ 	.word	0x0000007c


	//----- nvinfo : EIATTR_KPARAM_INFO
	.align		4
.L_10:
        /*0008*/ 	.byte	0x04, 0x17
        /*000a*/ 	.short	(.L_12 - .L_11)
.L_11:
        /*000c*/ 	.word	0x00000000
        /*0010*/ 	.short	0x0005
        /*0012*/ 	.short	0x0024
        /*0014*/ 	.byte	0x00, 0xf0, 0x11, 0x00


	//----- nvinfo : EIATTR_KPARAM_INFO
	.align		4
.L_12:
        /*0018*/ 	.byte	0x04, 0x17
        /*001a*/ 	.short	(.L_14 - .L_13)
.L_13:
        /*001c*/ 	.word	0x00000000
        /*0020*/ 	.short	0x0004
        /*0022*/ 	.short	0x0020
        /*0024*/ 	.byte	0x00, 0xf0, 0x11, 0x00


	//----- nvinfo : EIATTR_KPARAM_INFO
	.align		4
.L_14:
        /*0028*/ 	.byte	0x04, 0x17
        /*002a*/ 	.short	(.L_16 - .L_15)
.L_15:
        /*002c*/ 	.word	0x00000000
        /*0030*/ 	.short	0x0003
        /*0032*/ 	.short	0x0018
        /*0034*/ 	.byte	0x00, 0xf4, 0x21, 0x00


	//----- nvinfo : EIATTR_KPARAM_INFO
	.align		4
.L_16:
        /*0038*/ 	.byte	0x04, 0x17
        /*003a*/ 	.short	(.L_18 - .L_17)
.L_17:
        /*003c*/ 	.word	0x00000000
        /*0040*/ 	.short	0x0002
        /*0042*/ 	.short	0x0010
        /*0044*/ 	.byte	0x00, 0xf4, 0x21, 0x00


	//----- nvinfo : EIATTR_KPARAM_INFO
	.align		4
.L_18:
        /*0048*/ 	.byte	0x04, 0x17
        /*004a*/ 	.short	(.L_20 - .L_19)
.L_19:
        /*004c*/ 	.word	0x00000000
        /*0050*/ 	.short	0x0001
        /*0052*/ 	.short	0x0008
        /*0054*/ 	.byte	0x00, 0xf4, 0x21, 0x00


	//----- nvinfo : EIATTR_KPARAM_INFO
	.align		4
.L_20:
        /*0058*/ 	.byte	0x04, 0x17
        /*005a*/ 	.short	(.L_22 - .L_21)
.L_21:
        /*005c*/ 	.word	0x00000000
        /*0060*/ 	.short	0x0000
        /*0062*/ 	.short	0x0000
        /*0064*/ 	.byte	0x00, 0xf4, 0x21, 0x00


	//----- nvinfo : EIATTR_SPARSE_MMA_MASK
	.align		4
.L_22:
        /*0068*/ 	.byte	0x03, 0x50
        /*006a*/ 	.short	0x0000


	//----- nvinfo : EIATTR_MAXREG_COUNT
	.align		4
        /*006c*/ 	.byte	0x03, 0x1b
        /*006e*/ 	.short	0x00ff


	//----- nvinfo : EIATTR_COOP_GROUP_MASK_REGIDS
	.align		4
        /*0070*/ 	.byte	0x04, 0x29
        /*0072*/ 	.short	(.L_24 - .L_23)


	//   ....[0]....
.L_23:
        /*0074*/ 	.word	0xffffffff


	//   ....[1]....
        /*0078*/ 	.word	0xffffffff


	//   ....[2]....
        /*007c*/ 	.word	0xffffffff


	//   ....[3]....
        /*0080*/ 	.word	0xffffffff


	//   ....[4]....
        /*0084*/ 	.word	0xffffffff


	//   ....[5]....
        /*0088*/ 	.word	0xffffffff


	//   ....[6]....
        /*008c*/ 	.word	0xffffffff


	//   ....[7]....
        /*0090*/ 	.word	0xffffffff


	//   ....[8]....
        /*0094*/ 	.word	0xffffffff


	//   ....[9]....
        /*0098*/ 	.word	0xffffffff


	//   ....[10]....
        /*009c*/ 	.word	0xffffffff


	//   ....[11]....
        /*00a0*/ 	.word	0xffffffff


	//----- nvinfo : EIATTR_COOP_GROUP_INSTR_OFFSETS
	.align		4
.L_24:
        /*00a4*/ 	.byte	0x04, 0x28
        /*00a6*/ 	.short	(.L_26 - .L_25)


	//   ....[0]....
.L_25:
        /*00a8*/ 	.word	0x00000210


	//   ....[1]....
        /*00ac*/ 	.word	0x00000230


	//   ....[2]....
        /*00b0*/ 	.word	0x00000250


	//   ....[3]....
        /*00b4*/ 	.word	0x00000280


	//   ....[4]....
        /*00b8*/ 	.word	0x000002a0


	//   ....[5]....
        /*00bc*/ 	.word	0x00000330


	//   ....[6]....
        /*00c0*/ 	.word	0x00000420


	//   ....[7]....
        /*00c4*/ 	.word	0x00000440


	//   ....[8]....
        /*00c8*/ 	.word	0x00000460


	//   ....[9]....
        /*00cc*/ 	.word	0x00000480


	//   ....[10]....
        /*00d0*/ 	.word	0x000004b0


	//   ....[11]....
        /*00d4*/ 	.word	0x00000530


	//----- nvinfo : EIATTR_EXIT_INSTR_OFFSETS
	.align		4
.L_26:
        /*00d8*/ 	.byte	0x04, 0x1c
        /*00da*/ 	.short	(.L_28 - .L_27)


	//   ....[0]....
.L_27:
        /*00dc*/ 	.word	0x00000620


	//   ....[1]....
        /*00e0*/ 	.word	0x00000640


	//----- nvinfo : EIATTR_REQNTID
	.align		4
.L_28:
        /*00e4*/ 	.byte	0x04, 0x10
        /*00e6*/ 	.short	(.L_30 - .L_29)
.L_29:
        /*00e8*/ 	.word	0x00000040
        /*00ec*/ 	.word	0x00000001
        /*00f0*/ 	.word	0x00000001


	//----- nvinfo : EIATTR_CBANK_PARAM_SIZE
	.align		4
.L_30:
        /*00f4*/ 	.byte	0x03, 0x19
        /*00f6*/ 	.short	0x0028


	//----- nvinfo : EIATTR_PARAM_CBANK
	.align		4
        /*00f8*/ 	.byte	0x04, 0x0a
        /*00fa*/ 	.short	(.L_32 - .L_31)
	.align		4
.L_31:
        /*00fc*/ 	.word	index@(.nv.constant0.triton_per_fused__native_batch_norm_legit_13)
        /*0100*/ 	.short	0x0210
        /*0102*/ 	.short	0x0028


	//----- nvinfo : EIATTR_SW_WAR
	.align		4
.L_32:
        /*0104*/ 	.byte	0x04, 0x36
        /*0106*/ 	.short	(.L_34 - .L_33)
.L_33:
        /*0108*/ 	.word	0x00000008
.L_34:


//--------------------- .nv.callgraph             --------------------------
	.section	.nv.callgraph,"",@"SHT_CUDA_CALLGRAPH"
	.align	4
	.sectionentsize	8
	.align		4
        /*0000*/ 	.word	0x00000000
	.align		4
        /*0004*/ 	.word	0xffffffff
	.align		4
        /*0008*/ 	.word	0x00000000
	.align		4
        /*000c*/ 	.word	0xfffffffe
	.align		4
        /*0010*/ 	.word	0x00000000
	.align		4
        /*0014*/ 	.word	0xfffffffd
	.align		4
        /*0018*/ 	.word	0x00000000
	.align		4
        /*001c*/ 	.word	0xfffffffc


//--------------------- .nv.constant4             --------------------------
	.section	.nv.constant4,"a",@progbits
	.align	8
	.align		8
.nv.constant4:
        /*0000*/ 	.dword	_$_str


//--------------------- .text.triton_per_fused__native_batch_norm_legit_13 --------------------------
	.section	.text.triton_per_fused__native_batch_norm_legit_13,"ax",@progbits
	.sectionflags	@"SHF_BARRIERS=1"
	.align	128
        .global         triton_per_fused__native_batch_norm_legit_13
        .type           triton_per_fused__native_batch_norm_legit_13,@function
        .size           triton_per_fused__native_batch_norm_legit_13,(.L_x_1 - triton_per_fused__native_batch_norm_legit_13)
        .other          triton_per_fused__native_batch_norm_legit_13,@"STO_CUDA_ENTRY STV_DEFAULT"
triton_per_fused__native_batch_norm_legit_13:
.text.triton_per_fused__native_batch_norm_legit_13:
[----:B------:R-:W0:Y:S02]  /*0000*/  LDC R1, c[0x0][0x28] ;  /* 0x00000a00ff017b82 */ /* 0x000e240000000800 */
[----:B------:R-:W1:Y:S01]  /*0010*/  S2R R0, SR_CTAID.X ;  /* 0x0000000000007919 */ /* 0x000e620000002500 */
[----:B------:R-:W2:Y:S01]  /*0020*/  LDC.64 R4, c[0x0][0x210] ;  /* 0x00008400ff047b82 */ /* 0x000ea20000000a00 */
[----:B------:R-:W-:Y:S01]  /*0030*/  ULDC.64 UR6, c[0x0][0x208] ;  /* 0x0000820000067ab9 */ /* 0x000fe20000000a00 */
[----:B------:R-:W3:Y:S01]  /*0040*/  S2R R16, SR_TID.X ;  /* 0x0000000000107919 */ /* 0x000ee20000002100 */
[----:B-1----:R-:W-:-:S04]  /*0050*/  SHF.R.S32.HI R7, RZ, 0x1f, R0 ;  /* 0x0000001fff077819 */ /* 0x002fc80000011400 */
[----:B------:R-:W-:Y:S02]  /*0060*/  LEA.HI R7, R7, R0, RZ, 0x8 ;  /* 0x0000000007077211 */ /* 0x000fe400078f40ff */
[----:B---3--:R-:W-:Y:S02]  /*0070*/  LOP3.LUT R2, R16, 0x3f, RZ, 0xc0, !PT ;  /* 0x0000003f10027812 */ /* 0x008fe400078ec0ff */
[C---:B------:R-:W-:Y:S02]  /*0080*/  SHF.L.U32 R8, R7.reuse, 0x8, RZ ;  /* 0x0000000807087819 */ /* 0x040fe400000006ff */
[----:B------:R-:W-:Y:S02]  /*0090*/  LOP3.LUT R7, R7, 0xffffff00, RZ, 0xc0, !PT ;  /* 0xffffff0007077812 */ /* 0x000fe400078ec0ff */
[----:B------:R-:W-:-:S04]  /*00a0*/  LOP3.LUT R9, R8, 0xffff0000, RZ, 0xc0, !PT ;  /* 0xffff000008097812 */ /* 0x000fc800078ec0ff */
[----:B------:R-:W-:-:S04]  /*00b0*/  LEA R9, R2, R9, 0x8 ;  /* 0x0000000902097211 */ /* 0x000fc800078e40ff */
[----:B------:R-:W-:-:S04]  /*00c0*/  IADD3 R13, R9, R0, -R7 ;  /* 0x00000000090d7210 */ /* 0x000fc80007ffe807 */
[----:B------:R-:W-:Y:S01]  /*00d0*/  IADD3 R9, R13, 0x4000, RZ ;  /* 0x000040000d097810 */ /* 0x000fe20007ffe0ff */
[----:B--2---:R-:W-:Y:S01]  /*00e0*/  IMAD.WIDE R10, R13, 0x4, R4 ;  /* 0x000000040d0a7825 */ /* 0x004fe200078e0204 */
[----:B------:R-:W-:-:S03]  /*00f0*/  IADD3 R15, R13, 0x8000, RZ ;  /* 0x000080000d0f7810 */ /* 0x000fc60007ffe0ff */
[--C-:B------:R-:W-:Y:S01]  /*0100*/  IMAD.WIDE R8, R9, 0x4, R4.reuse ;  /* 0x0000000409087825 */ /* 0x100fe200078e0204 */
[----:B------:R-:W-:Y:S01]  /*0110*/  IADD3 R17, R13, 0xc000, RZ ;  /* 0x0000c0000d117810 */ /* 0x000fe20007ffe0ff */
[----:B------:R-:W2:Y:S02]  /*0120*/  LDG.E R7, desc[UR6][R10.64] ;  /* 0x000000060a077981 */ /* 0x000ea4000c1e1900 */
[--C-:B------:R-:W-:Y:S02]  /*0130*/  IMAD.WIDE R12, R15, 0x4, R4.reuse ;  /* 0x000000040f0c7825 */ /* 0x100fe400078e0204 */
[----:B------:R-:W2:Y:S02]  /*0140*/  LDG.E R8, desc[UR6][R8.64] ;  /* 0x0000000608087981 */ /* 0x000ea4000c1e1900 */
[----:B------:R-:W-:Y:S02]  /*0150*/  IMAD.WIDE R14, R17, 0x4, R4 ;  /* 0x00000004110e7825 */ /* 0x000fe400078e0204 */
[----:B------:R1:W3:Y:S04]  /*0160*/  LDG.E R4, desc[UR6][R12.64] ;  /* 0x000000060c047981 */ /* 0x0002e8000c1e1900 */
[----:B------:R-:W4:Y:S01]  /*0170*/  LDG.E R5, desc[UR6][R14.64] ;  /* 0x000000060e057981 */ /* 0x000f22000c1e1900 */
[----:B------:R-:W5:Y:S01]  /*0180*/  S2UR UR5, SR_CgaCtaId ;  /* 0x00000000000579c3 */ /* 0x000f620000008800 */
[C---:B------:R-:W-:Y:S01]  /*0190*/  LOP3.LUT P1, RZ, R16.reuse, 0x1f, RZ, 0xc0, !PT ;  /* 0x0000001f10ff7812 */ /* 0x040fe2000782c0ff */
[----:B------:R-:W-:Y:S01]  /*01a0*/  UMOV UR4, 0x400 ;  /* 0x0000040000047882 */ /* 0x000fe20000000000 */
[----:B------:R-:W-:-:S02]  /*01b0*/  ISETP.GE.AND P2, PT, R16, 0x2, PT ;  /* 0x000000021000780c */ /* 0x000fc40003f46270 */
[----:B-1----:R-:W-:Y:S01]  /*01c0*/  SHF.R.U32.HI R13, RZ, 0x3, R16 ;  /* 0x00000003ff0d7819 */ /* 0x002fe20000011610 */
[----:B-----5:R-:W-:Y:S01]  /*01d0*/  UPRMT UR4, UR5, 0x654, UR4 ;  /* 0x0000065405047896 */ /* 0x020fe20008000004 */
[----:B--2---:R-:W-:-:S04]  /*01e0*/  FADD R17, R7, R8 ;  /* 0x0000000807117221 */ /* 0x004fc80000000000 */
[----:B---3--:R-:W-:-:S04]  /*01f0*/  FADD R18, R4, R17 ;  /* 0x0000001104127221 */ /* 0x008fc80000000000 */
[----:B----4-:R-:W-:-:S05]  /*0200*/  FADD R18, R5, R18 ;  /* 0x0000001205127221 */ /* 0x010fca0000000000 */
[----:B------:R-:W1:Y:S02]  /*0210*/  SHFL.BFLY PT, R17, R18, 0x10, 0x1f ;  /* 0x0e001f0012117f89 */ /* 0x000e6400000e0000 */
[----:B-1----:R-:W-:-:S05]  /*0220*/  FADD R17, R18, R17 ;  /* 0x0000001112117221 */ /* 0x002fca0000000000 */
[----:B------:R-:W1:Y:S02]  /*0230*/  SHFL.BFLY PT, R10, R17, 0x8, 0x1f ;  /* 0x0d001f00110a7f89 */ /* 0x000e6400000e0000 */
[----:B-1----:R-:W-:-:S05]  /*0240*/  FADD R10, R17, R10 ;  /* 0x0000000a110a7221 */ /* 0x002fca0000000000 */
[----:B------:R-:W1:Y:S02]  /*0250*/  SHFL.BFLY PT, R9, R10, 0x4, 0x1f ;  /* 0x0c801f000a097f89 */ /* 0x000e6400000e0000 */
[----:B-1----:R-:W-:Y:S01]  /*0260*/  FADD R9, R10, R9 ;  /* 0x000000090a097221 */ /* 0x002fe20000000000 */
[----:B------:R-:W-:-:S04]  /*0270*/  LEA R10, R16, UR4, 0x2 ;  /* 0x00000004100a7c11 */ /* 0x000fc8000f8e10ff */
[----:B------:R-:W1:Y:S02]  /*0280*/  SHFL.BFLY PT, R12, R9, 0x2, 0x1f ;  /* 0x0c401f00090c7f89 */ /* 0x000e6400000e0000 */
[----:B-1----:R-:W-:-:S05]  /*0290*/  FADD R12, R9, R12 ;  /* 0x0000000c090c7221 */ /* 0x002fca0000000000 */
[----:B------:R-:W1:Y:S02]  /*02a0*/  SHFL.BFLY PT, R11, R12, 0x1, 0x1f ;  /* 0x0c201f000c0b7f89 */ /* 0x000e6400000e0000 */
[----:B-1----:R-:W-:Y:S01]  /*02b0*/  FADD R14, R12, R11 ;  /* 0x0000000b0c0e7221 */ /* 0x002fe20000000000 */
[----:B------:R-:W-:Y:S02]  /*02c0*/  LOP3.LUT R11, R13, 0x4, RZ, 0xc0, !PT ;  /* 0x000000040d0b7812 */ /* 0x000fe400078ec0ff */
[----:B------:R-:W-:-:S03]  /*02d0*/  LOP3.LUT R12, R16, 0x1, RZ, 0xc0, !PT ;  /* 0x00000001100c7812 */ /* 0x000fc600078ec0ff */
[----:B------:R-:W-:Y:S01]  /*02e0*/  @!P1 STS [R11+UR4], R14 ;  /* 0x0000000e0b009988 */ /* 0x000fe20008000804 */
[----:B------:R-:W-:Y:S01]  /*02f0*/  BAR.SYNC.DEFER_BLOCKING 0x0 ;  /* 0x0000000000007b1d */ /* 0x000fe20000010000 */
[----:B------:R-:W-:-:S04]  /*0300*/  ISETP.NE.U32.AND P0, PT, R12, 0x1, PT ;  /* 0x000000010c00780c */ /* 0x000fc80003f05070 */
[----:B------:R-:W-:Y:S01]  /*0310*/  ISETP.LT.AND P0, PT, R16, 0x2, P0 ;  /* 0x000000021000780c */ /* 0x000fe20000701270 */
[----:B------:R-:W1:Y:S04]  /*0320*/  @!P2 LDS R6, [R10] ;  /* 0x000000000a06a984 */ /* 0x000e680000000800 */
[----:B-1----:R-:W1:Y:S02]  /*0330*/  SHFL.BFLY PT, R9, R6, 0x1, 0x1f ;  /* 0x0c201f0006097f89 */ /* 0x002e6400000e0000 */
[----:B-1----:R-:W-:-:S06]  /*0340*/  FADD R13, R6, R9 ;  /* 0x00000009060d7221 */ /* 0x002fcc0000000000 */
[----:B------:R-:W-:Y:S01]  /*0350*/  @P0 STS [R10], R13 ;  /* 0x0000000d0a000388 */ /* 0x000fe20000000800 */
[----:B------:R-:W-:Y:S06]  /*0360*/  BAR.SYNC.DEFER_BLOCKING 0x0 ;  /* 0x0000000000007b1d */ /* 0x000fec0000010000 */
[----:B------:R-:W1:Y:S02]  /*0370*/  LDS R9, [UR4] ;  /* 0x00000004ff097984 */ /* 0x000e640008000800 */
[----:B-1----:R-:W-:-:S04]  /*0380*/  FADD R9, RZ, R9 ;  /* 0x00000009ff097221 */ /* 0x002fc80000000000 */
[----:B------:R-:W-:-:S04]  /*0390*/  FMUL R9, R9, 0.00390625 ;  /* 0x3b80000009097820 */ /* 0x000fc80000400000 */
[--C-:B------:R-:W-:Y:S01]  /*03a0*/  FADD R8, R8, -R9.reuse ;  /* 0x8000000908087221 */ /* 0x100fe20000000000 */
[--C-:B------:R-:W-:Y:S01]  /*03b0*/  FADD R7, R7, -R9.reuse ;  /* 0x8000000907077221 */ /* 0x100fe20000000000 */
[--C-:B------:R-:W-:Y:S01]  /*03c0*/  FADD R4, R4, -R9.reuse ;  /* 0x8000000904047221 */ /* 0x100fe20000000000 */
[----:B------:R-:W-:Y:S01]  /*03d0*/  FADD R5, R5, -R9 ;  /* 0x8000000905057221 */ /* 0x000fe20000000000 */
[----:B------:R-:W-:-:S04]  /*03e0*/  FMUL R8, R8, R8 ;  /* 0x0000000808087220 */ /* 0x000fc80000400000 */
[----:B------:R-:W-:-:S04]  /*03f0*/  FFMA R7, R7, R7, R8 ;  /* 0x0000000707077223 */ /* 0x000fc80000000008 */
[----:B------:R-:W-:-:S04]  /*0400*/  FFMA R4, R4, R4, R7 ;  /* 0x0000000404047223 */ /* 0x000fc80000000007 */
[----:B------:R-:W-:-:S05]  /*0410*/  FFMA R4, R5, R5, R4 ;  /* 0x0000000505047223 */ /* 0x000fca0000000004 */
[----:B------:R-:W1:Y:S02]  /*0420*/  SHFL.BFLY PT, R5, R4, 0x10, 0x1f ;  /* 0x0e001f0004057f89 */ /* 0x000e6400000e0000 */
[----:B-1----:R-:W-:-:S05]  /*0430*/  FADD R5, R4, R5 ;  /* 0x0000000504057221 */ /* 0x002fca0000000000 */
[----:B------:R-:W1:Y:S02]  /*0440*/  SHFL.BFLY PT, R6, R5, 0x8, 0x1f ;  /* 0x0d001f0005067f89 */ /* 0x000e6400000e0000 */
[----:B-1----:R-:W-:-:S05]  /*0450*/  FADD R6, R5, R6 ;  /* 0x0000000605067221 */ /* 0x002fca0000000000 */
[----:B------:R-:W1:Y:S02]  /*0460*/  SHFL.BFLY PT, R7, R6, 0x4, 0x1f ;  /* 0x0c801f0006077f89 */ /* 0x000e6400000e0000 */
[----:B-1----:R-:W-:-:S05]  /*0470*/  FADD R7, R6, R7 ;  /* 0x0000000706077221 */ /* 0x002fca0000000000 */
[----:B------:R-:W1:Y:S02]  /*0480*/  SHFL.BFLY PT, R8, R7, 0x2, 0x1f ;  /* 0x0c401f0007087f89 */ /* 0x000e6400000e0000 */
[----:B-1----:R-:W-:Y:S02]  /*0490*/  FADD R8, R7, R8 ;  /* 0x0000000807087221 */ /* 0x002fe40000000000 */
[----:B------:R-:W1:Y:S03]  /*04a0*/  LDC.64 R6, c[0x0][0x218] ;  /* 0x00008600ff067b82 */ /* 0x000e660000000a00 */
[----:B------:R-:W2:Y:S02]  /*04b0*/  SHFL.BFLY PT, R13, R8, 0x1, 0x1f ;  /* 0x0c201f00080d7f89 */ /* 0x000ea400000e0000 */
[----:B--2---:R-:W-:-:S03]  /*04c0*/  FADD R14, R8, R13 ;  /* 0x0000000d080e7221 */ /* 0x004fc60000000000 */
[----:B------:R-:W-:Y:S01]  /*04d0*/  BAR.SYNC.DEFER_BLOCKING 0x0 ;  /* 0x0000000000007b1d */ /* 0x000fe20000010000 */
[----:B------:R-:W-:-:S07]  /*04e0*/  HFMA2.MMA R8, -RZ, RZ, 0.9375, 0 ;  /* 0x3b800000ff087435 */ /* 0x000fce00000001ff */
[----:B------:R-:W2:Y:S01]  /*04f0*/  LDC.64 R12, c[0x0][0x220] ;  /* 0x00008800ff0c7b82 */ /* 0x000ea20000000a00 */
[----:B------:R-:W-:Y:S07]  /*0500*/  @!P1 STS [R11+UR4], R14 ;  /* 0x0000000e0b009988 */ /* 0x000fee0008000804 */
[----:B------:R-:W-:Y:S06]  /*0510*/  BAR.SYNC.DEFER_BLOCKING 0x0 ;  /* 0x0000000000007b1d */ /* 0x000fec0000010000 */
[----:B------:R-:W3:Y:S04]  /*0520*/  @!P2 LDS R3, [R10] ;  /* 0x000000000a03a984 */ /* 0x000ee80000000800 */
[----:B---3--:R-:W3:Y:S02]  /*0530*/  SHFL.BFLY PT, R4, R3, 0x1, 0x1f ;  /* 0x0c201f0003047f89 */ /* 0x008ee400000e0000 */
[----:B---3--:R-:W-:-:S02]  /*0540*/  FADD R15, R3, R4 ;  /* 0x00000004030f7221 */ /* 0x008fc40000000000 */
[----:B------:R-:W3:Y:S03]  /*0550*/  LDC.64 R4, c[0x0][0x228] ;  /* 0x00008a00ff047b82 */ /* 0x000ee60000000a00 */
[----:B------:R-:W-:Y:S05]  /*0560*/  @P0 STS [R10], R15 ;  /* 0x0000000f0a000388 */ /* 0x000fea0000000800 */
[----:B------:R-:W-:Y:S01]  /*0570*/  BAR.SYNC.DEFER_BLOCKING 0x0 ;  /* 0x0000000000007b1d */ /* 0x000fe20000010000 */
[----:B------:R-:W-:Y:S01]  /*0580*/  ISETP.NE.AND P0, PT, R2, RZ, PT ;  /* 0x000000ff0200720c */ /* 0x000fe20003f05270 */
[----:B---3--:R-:W-:-:S04]  /*0590*/  IMAD.WIDE R2, R0, 0x4, R4 ;  /* 0x0000000400027825 */ /* 0x008fc800078e0204 */
[C---:B-1----:R-:W-:Y:S01]  /*05a0*/  IMAD.WIDE R4, R0.reuse, 0x4, R6 ;  /* 0x0000000400047825 */ /* 0x042fe200078e0206 */
[----:B------:R-:W1:Y:S03]  /*05b0*/  LDS R16, [UR4] ;  /* 0x00000004ff107984 */ /* 0x000e660008000800 */
[----:B--2---:R-:W-:-:S04]  /*05c0*/  IMAD.WIDE R6, R0, 0x4, R12 ;  /* 0x0000000400067825 */ /* 0x004fc800078e020c */
[----:B-1----:R-:W-:-:S04]  /*05d0*/  FADD R11, RZ, R16 ;  /* 0x00000010ff0b7221 */ /* 0x002fc80000000000 */
[----:B------:R-:W-:-:S04]  /*05e0*/  FFMA R8, R11, R8, 9.9999997473787516356e-06 ;  /* 0x3727c5ac0b087423 */ /* 0x000fc80000000008 */
[----:B------:R-:W1:Y:S02]  /*05f0*/  MUFU.RSQ R17, R8 ;  /* 0x0000000800117308 */ /* 0x000e640000001400 */
[----:B-1----:R1:W-:Y:S04]  /*0600*/  @!P0 STG.E desc[UR6][R2.64], R17 ;  /* 0x0000001102008986 */ /* 0x0023e8000c101906 */
[----:B------:R1:W-:Y:S01]  /*0610*/  @!P0 STG.E desc[UR6][R4.64], R9 ;  /* 0x0000000904008986 */ /* 0x0003e2000c101906 */
[----:B------:R-:W-:Y:S05]  /*0620*/  @P0 EXIT ;  /* 0x000000000000094d */ /* 0x000fea0003800000 */
[----:B------:R-:W-:Y:S01]  /*0630*/  STG.E desc[UR6][R6.64], R11 ;  /* 0x0000000b06007986 */ /* 0x000fe2000c101906 */
[----:B------:R-:W-:Y:S05]  /*0640*/  EXIT ;  /* 0x000000000000794d */ /* 0x000fea0003800000 */
.L_x_0:
[----:B------:R-:W-:-:S00]  /*0650*/  BRA `(.L_x_0) ;  /* 0xfffffffc00fc7947 */ /* 0x000fc0000383ffff */
[----:B------:R-:W-:-:S00]  /*0660*/  NOP ;  /* 0x0000000000007918 */ /* 0x000fc00000000000 */
        /* <DEDUP_REMOVED lines=9> */
.L_x_1:


//--------------------- .nv.global.init           --------------------------
	.section	.nv.global.init,"aw",@progbits
.nv.global.init:
	.type		_$_str,@object
	.size		_$_str,(.L_0 - _$_str)
_$_str:
        /*0000*/ 	.byte	0x5f, 0x5f, 0x43, 0x55, 0x44, 0x41, 0x5f, 0x46, 0x54, 0x5a, 0x00
.L_0:


//--------------------- .nv.shared.triton_per_fused__native_batch_norm_legit_13 --------------------------
	.section	.nv.shared.triton_per_fused__native_batch_norm_legit_13,"aw",@nobits
	.sectionflags	@""
	.align	16
	.zero		1024


//--------------------- .nv.constant0.triton_per_fused__native_batch_norm_legit_13 --------------------------
	.section	.nv.constant0.triton_per_fused__native_batch_norm_legit_13,"a",@progbits
	.sectionflags	@""
	.align	4
.nv.constant0.triton_per_fused__native_batch_norm_legit_13:
	.zero		568
